//
// Generated by NVIDIA NVVM Compiler
//
// Compiler Build ID: CL-36424714
// Cuda compilation tools, release 13.0, V13.0.88
// Based on NVVM 20.0.0
//

.version 9.0
.target sm_100
.address_size 64

	// .globl	_Z18computation_kernelPKiPfi

.visible .entry _Z18computation_kernelPKiPfi(
	.param .u64 .ptr .align 1 _Z18computation_kernelPKiPfi_param_0,
	.param .u64 .ptr .align 1 _Z18computation_kernelPKiPfi_param_1,
	.param .u32 _Z18computation_kernelPKiPfi_param_2
)
{


	ret;

}


// ===== COMPILED SASS (sm_100) =====

	.target	sm_100

	.elftype	@"ET_EXEC"


//--------------------- .note.nv.tkinfo           --------------------------
	.section	.note.nv.tkinfo,"",@"SHT_NOTE"
	.sectionflags	@"SHF_NOTE_NV_TKINFO"
	.tkinfo
        /*0018*/ 	.word	0x00000002
        /*0030*/ 	.string	""
        /*0030*/ 	.string	"ptxas"
        /*0030*/ 	.string	"Cuda compilation tools, release 13.0, V13.0.88"
        /*0030*/ 	.string	"Build cuda_13.0.r13.0/compiler.36424714_0"
        /*0030*/ 	.string	"-arch sm_100 -m 64 "



//--------------------- .note.nv.cuinfo           --------------------------
	.section	.note.nv.cuinfo,"",@"SHT_NOTE"
	.sectionflags	@"SHF_NOTE_NV_CUINFO"
        /*0018*/ 	.short	0x0002
        /*001a*/ 	.short	0x0064
        /*001c*/ 	.short	0x0082
	.zero		2


//--------------------- .nv.info                  --------------------------
	.section	.nv.info,"",@"SHT_CUDA_INFO"
	.align	4


	//----- nvinfo : EIATTR_REGCOUNT
	.align		4
        /*0000*/ 	.byte	0x04, 0x2f
        /*0002*/ 	.short	(.L_1 - .L_0)
	.align		4
.L_0:
        /*0004*/ 	.word	index@(_Z18computation_kernelPKiPfi)
        /*0008*/ 	.word	0x00000004


	//----- nvinfo : EIATTR_FRAME_SIZE
	.align		4
.L_1:
        /*000c*/ 	.byte	0x04, 0x11
        /*000e*/ 	.short	(.L_3 - .L_2)
	.align		4
.L_2:
        /*0010*/ 	.word	index@(_Z18computation_kernelPKiPfi)
        /*0014*/ 	.word	0x00000000


	//----- nvinfo : EIATTR_MIN_STACK_SIZE
	.align		4
.L_3:
        /*0018*/ 	.byte	0x04, 0x12
        /*001a*/ 	.short	(.L_5 - .L_4)
	.align		4
.L_4:
        /*001c*/ 	.word	index@(_Z18computation_kernelPKiPfi)
        /*0020*/ 	.word	0x00000000
.L_5:


//--------------------- .nv.compat                --------------------------
	.section	.nv.compat,"",@"SHT_CUDA_COMPAT_INFO"
	.align	4
        /*0000*/ 	.byte	0x02, 0x09, 0x00, 0x00, 0x02, 0x02, 0x01, 0x00, 0x02, 0x05, 0x05, 0x00, 0x03, 0x07, 0x01, 0x01
        /*0010*/ 	.byte	0x02, 0x03, 0x00, 0x00, 0x02, 0x06, 0x01, 0x00, 0x04, 0x0b, 0x08, 0x00, 0x09, 0x00, 0x00, 0x00
        /*0020*/ 	.byte	0x00, 0x00, 0x00, 0x00


//--------------------- .nv.info._Z18computation_kernelPKiPfi --------------------------
	.section	.nv.info._Z18computation_kernelPKiPfi,"",@"SHT_CUDA_INFO"
	.sectionflags	@""
	.align	4


	//----- nvinfo : EIATTR_CUDA_API_VERSION
	.align		4
        /*0000*/ 	.byte	0x04, 0x37
        /*0002*/ 	.short	(.L_7 - .L_6)
.L_6:
        /*0004*/ 	.word	0x00000082


	//----- nvinfo : EIATTR_KPARAM_INFO
	.align		4
.L_7:
        /*0008*/ 	.byte	0x04, 0x17
        /*000a*/ 	.short	(.L_9 - .L_8)
.L_8:
        /*000c*/ 	.word	0x00000000
        /*0010*/ 	.short	0x0002
        /*0012*/ 	.short	0x0010
        /*0014*/ 	.byte	0x00, 0xf0, 0x11, 0x00


	//----- nvinfo : EIATTR_KPARAM_INFO
	.align		4
.L_9:
        /*0018*/ 	.byte	0x04, 0x17
        /*001a*/ 	.short	(.L_11 - .L_10)
.L_10:
        /*001c*/ 	.word	0x00000000
        /*0020*/ 	.short	0x0001
        /*0022*/ 	.short	0x0008
        /*0024*/ 	.byte	0x00, 0xf5, 0x21, 0x00


	//----- nvinfo : EIATTR_KPARAM_INFO
	.align		4
.L_11:
        /*0028*/ 	.byte	0x04, 0x17
        /*002a*/ 	.short	(.L_13 - .L_12)
.L_12:
        /*002c*/ 	.word	0x00000000
        /*0030*/ 	.short	0x0000
        /*0032*/ 	.short	0x0000
        /*0034*/ 	.byte	0x00, 0xf5, 0x21, 0x00


	//----- nvinfo : EIATTR_SPARSE_MMA_MASK
	.align		4
.L_13:
        /*0038*/ 	.byte	0x03, 0x50
        /*003a*/ 	.short	0x0000


	//----- nvinfo : EIATTR_MAXREG_COUNT
	.align		4
        /*003c*/ 	.byte	0x03, 0x1b
        /*003e*/ 	.short	0x00ff


	//----- nvinfo : EIATTR_MERCURY_ISA_VERSION
	.align		4
        /*0040*/ 	.byte	0x03, 0x5f
        /*0042*/ 	.short	0x0101


	//----- nvinfo : EIATTR_VRC_CTA_INIT_COUNT
	.align		4
        /*0044*/ 	.byte	0x02, 0x4a
	.zero		1
	.zero		1


	//----- nvinfo : EIATTR_EXIT_INSTR_OFFSETS
	.align		4
        /*0048*/ 	.byte	0x04, 0x1c
        /*004a*/ 	.short	(.L_15 - .L_14)


	//   ....[0]....
.L_14:
        /*004c*/ 	.word	0x00000010


	//----- nvinfo : EIATTR_CBANK_PARAM_SIZE
	.align		4
.L_15:
        /*0050*/ 	.byte	0x03, 0x19
        /*0052*/ 	.short	0x0014


	//----- nvinfo : EIATTR_PARAM_CBANK
	.align		4
        /*0054*/ 	.byte	0x04, 0x0a
        /*0056*/ 	.short	(.L_17 - .L_16)
	.align		4
.L_16:
        /*0058*/ 	.word	index@(.nv.constant0._Z18computation_kernelPKiPfi)
        /*005c*/ 	.short	0x0380
        /*005e*/ 	.short	0x0014


	//----- nvinfo : EIATTR_SW_WAR
	.align		4
.L_17:
        /*0060*/ 	.byte	0x04, 0x36
        /*0062*/ 	.short	(.L_19 - .L_18)
.L_18:
        /*0064*/ 	.word	0x00000008
.L_19:


//--------------------- .nv.callgraph             --------------------------
	.section	.nv.callgraph,"",@"SHT_CUDA_CALLGRAPH"
	.align	4
	.sectionentsize	8
	.align		4
        /*0000*/ 	.word	0x00000000
	.align		4
        /*0004*/ 	.word	0xffffffff
	.align		4
        /*0008*/ 	.word	0x00000000
	.align		4
        /*000c*/ 	.word	0xfffffffe
	.align		4
        /*0010*/ 	.word	0x00000000
	.align		4
        /*0014*/ 	.word	0xfffffffd
	.align		4
        /*0018*/ 	.word	0x00000000
	.align		4
        /*001c*/ 	.word	0xfffffffc


//--------------------- .text._Z18computation_kernelPKiPfi --------------------------
	.section	.text._Z18computation_kernelPKiPfi,"ax",@progbits
	.align	128
        .global         _Z18computation_kernelPKiPfi
        .type           _Z18computation_kernelPKiPfi,@function
        .size           _Z18computation_kernelPKiPfi,(.L_x_1 - _Z18computation_kernelPKiPfi)
        .other          _Z18computation_kernelPKiPfi,@"STO_CUDA_ENTRY STV_DEFAULT"
_Z18computation_kernelPKiPfi:
.text._Z18computation_kernelPKiPfi:
[----:B------:R-:W-:Y:S01]  /*0000*/  LDC R1, c[0x0][0x37c] ;  /* 0x0000df00ff017b82 */ /* 0x000fe20000000800 */
[----:B------:R-:W-:Y:S05]  /*0010*/  EXIT ;  /* 0x000000000000794d */ /* 0x000fea0003800000 */
.L_x_0:
[----:B------:R-:W-:-:S00]  /*0020*/  BRA `(.L_x_0) ;  /* 0xfffffffc00fc7947 */ /* 0x000fc0000383ffff */
[----:B------:R-:W-:-:S00]  /*0030*/  NOP ;  /* 0x0000000000007918 */ /* 0x000fc00000000000 */
        /* <DEDUP_REMOVED lines=12> */
.L_x_1:


//--------------------- .nv.shared.reserved.0     --------------------------
	.section	.nv.shared.reserved.0,"aw",@nobits
	.weak		__nv_reservedSMEM_offset_0_alias
	.size		__nv_reservedSMEM_offset_0_alias, 0, 64
	.other		__nv_reservedSMEM_offset_0_alias,@"STO_CUDA_RESERVED_SHARED STV_DEFAULT"
__nv_reservedSMEM_offset_0_alias:
	.zero		0
	.zero		64


//--------------------- .nv.constant0._Z18computation_kernelPKiPfi --------------------------
	.section	.nv.constant0._Z18computation_kernelPKiPfi,"a",@progbits
	.sectionflags	@""
	.align	4
.nv.constant0._Z18computation_kernelPKiPfi:
	.zero		916


//--------------------- SYMBOLS --------------------------

	.type		.nv.reservedSmem.offset0,@object
	.size		.nv.reservedSmem.offset0,0x4
